//
// Generated by NVIDIA NVVM Compiler
//
// Compiler Build ID: CL-36424714
// Cuda compilation tools, release 13.0, V13.0.88
// Based on NVVM 20.0.0
//

.version 9.0
.target sm_100
.address_size 64

	// .globl	_Z18wmma_double_kernelPKdS0_Pd

.visible .entry _Z18wmma_double_kernelPKdS0_Pd(
	.param .u64 .ptr .align 1 _Z18wmma_double_kernelPKdS0_Pd_param_0,
	.param .u64 .ptr .align 1 _Z18wmma_double_kernelPKdS0_Pd_param_1,
	.param .u64 .ptr .align 1 _Z18wmma_double_kernelPKdS0_Pd_param_2
)
{
	.reg .b32 	%r<3>;
	.reg .b64 	%rd<4>;
	.reg .b64 	%fd<6>;

	ld.param.u64 	%rd1, [_Z18wmma_double_kernelPKdS0_Pd_param_0];
	ld.param.u64 	%rd2, [_Z18wmma_double_kernelPKdS0_Pd_param_1];
	ld.param.u64 	%rd3, [_Z18wmma_double_kernelPKdS0_Pd_param_2];
	mov.b32 	%r1, 4;
	wmma.load.a.sync.aligned.row.m8n8k4.f64 	{%fd1}, [%rd1], %r1;
	wmma.load.b.sync.aligned.col.m8n8k4.f64 	{%fd2}, [%rd2], %r1;
	mov.f64 	%fd3, 0d0000000000000000;
	wmma.mma.sync.aligned.row.col.m8n8k4.f64.f64.f64.f64.rn {%fd4, %fd5}, {%fd1}, {%fd2}, {%fd3, %fd3};
	mov.b32 	%r2, 8;
	wmma.store.d.sync.aligned.row.m8n8k4.f64 	[%rd3], {%fd4, %fd5}, %r2;
	ret;

}


// ===== COMPILED SASS (sm_100) =====

	.target	sm_100

	.elftype	@"ET_EXEC"


//--------------------- .note.nv.tkinfo           --------------------------
	.section	.note.nv.tkinfo,"",@"SHT_NOTE"
	.sectionflags	@"SHF_NOTE_NV_TKINFO"
	.tkinfo
        /*0018*/ 	.word	0x00000002
        /*0030*/ 	.string	""
        /*0030*/ 	.string	"ptxas"
        /*0030*/ 	.string	"Cuda compilation tools, release 13.0, V13.0.88"
        /*0030*/ 	.string	"Build cuda_13.0.r13.0/compiler.36424714_0"
        /*0030*/ 	.string	"-arch sm_100 -m 64 "



//--------------------- .note.nv.cuinfo           --------------------------
	.section	.note.nv.cuinfo,"",@"SHT_NOTE"
	.sectionflags	@"SHF_NOTE_NV_CUINFO"
        /*0018*/ 	.short	0x0002
        /*001a*/ 	.short	0x0064
        /*001c*/ 	.short	0x0082
	.zero		2


//--------------------- .nv.info                  --------------------------
	.section	.nv.info,"",@"SHT_CUDA_INFO"
	.align	4


	//----- nvinfo : EIATTR_REGCOUNT
	.align		4
        /*0000*/ 	.byte	0x04, 0x2f
        /*0002*/ 	.short	(.L_1 - .L_0)
	.align		4
.L_0:
        /*0004*/ 	.word	index@(_Z18wmma_double_kernelPKdS0_Pd)
        /*0008*/ 	.word	0x00000012


	//----- nvinfo : EIATTR_FRAME_SIZE
	.align		4
.L_1:
        /*000c*/ 	.byte	0x04, 0x11
        /*000e*/ 	.short	(.L_3 - .L_2)
	.align		4
.L_2:
        /*0010*/ 	.word	index@(_Z18wmma_double_kernelPKdS0_Pd)
        /*0014*/ 	.word	0x00000000


	//----- nvinfo : EIATTR_MIN_STACK_SIZE
	.align		4
.L_3:
        /*0018*/ 	.byte	0x04, 0x12
        /*001a*/ 	.short	(.L_5 - .L_4)
	.align		4
.L_4:
        /*001c*/ 	.word	index@(_Z18wmma_double_kernelPKdS0_Pd)
        /*0020*/ 	.word	0x00000000
.L_5:


//--------------------- .nv.compat                --------------------------
	.section	.nv.compat,"",@"SHT_CUDA_COMPAT_INFO"
	.align	4
        /*0000*/ 	.byte	0x02, 0x09, 0x00, 0x00, 0x02, 0x02, 0x01, 0x00, 0x02, 0x05, 0x05, 0x00, 0x03, 0x07, 0x01, 0x01
        /*0010*/ 	.byte	0x02, 0x03, 0x00, 0x00, 0x02, 0x06, 0x01, 0x00, 0x04, 0x0b, 0x08, 0x00, 0x01, 0x00, 0x00, 0x00
        /*0020*/ 	.byte	0x00, 0x00, 0x00, 0x00


//--------------------- .nv.info._Z18wmma_double_kernelPKdS0_Pd --------------------------
	.section	.nv.info._Z18wmma_double_kernelPKdS0_Pd,"",@"SHT_CUDA_INFO"
	.sectionflags	@""
	.align	4


	//----- nvinfo : EIATTR_CUDA_API_VERSION
	.align		4
        /*0000*/ 	.byte	0x04, 0x37
        /*0002*/ 	.short	(.L_7 - .L_6)
.L_6:
        /*0004*/ 	.word	0x00000082


	//----- nvinfo : EIATTR_KPARAM_INFO
	.align		4
.L_7:
        /*0008*/ 	.byte	0x04, 0x17
        /*000a*/ 	.short	(.L_9 - .L_8)
.L_8:
        /*000c*/ 	.word	0x00000000
        /*0010*/ 	.short	0x0002
        /*0012*/ 	.short	0x0010
        /*0014*/ 	.byte	0x00, 0xf5, 0x21, 0x00


	//----- nvinfo : EIATTR_KPARAM_INFO
	.align		4
.L_9:
        /*0018*/ 	.byte	0x04, 0x17
        /*001a*/ 	.short	(.L_11 - .L_10)
.L_10:
        /*001c*/ 	.word	0x00000000
        /*0020*/ 	.short	0x0001
        /*0022*/ 	.short	0x0008
        /*0024*/ 	.byte	0x00, 0xf5, 0x21, 0x00


	//----- nvinfo : EIATTR_KPARAM_INFO
	.align		4
.L_11:
        /*0028*/ 	.byte	0x04, 0x17
        /*002a*/ 	.short	(.L_13 - .L_12)
.L_12:
        /*002c*/ 	.word	0x00000000
        /*0030*/ 	.short	0x0000
        /*0032*/ 	.short	0x0000
        /*0034*/ 	.byte	0x00, 0xf5, 0x21, 0x00


	//----- nvinfo : EIATTR_SPARSE_MMA_MASK
	.align		4
.L_13:
        /*0038*/ 	.byte	0x03, 0x50
        /*003a*/ 	.short	0x0000


	//----- nvinfo : EIATTR_WMMA_USED
	.align		4
        /*003c*/ 	.byte	0x01, 0x2b
	.zero		2


	//----- nvinfo : EIATTR_MAXREG_COUNT
	.align		4
        /*0040*/ 	.byte	0x03, 0x1b
        /*0042*/ 	.short	0x00ff


	//----- nvinfo : EIATTR_MERCURY_ISA_VERSION
	.align		4
        /*0044*/ 	.byte	0x03, 0x5f
        /*0046*/ 	.short	0x0101


	//----- nvinfo : EIATTR_VRC_CTA_INIT_COUNT
	.align		4
        /*0048*/ 	.byte	0x02, 0x4a
	.zero		1
	.zero		1


	//----- nvinfo : EIATTR_EXIT_INSTR_OFFSETS
	.align		4
        /*004c*/ 	.byte	0x04, 0x1c
        /*004e*/ 	.short	(.L_15 - .L_14)


	//   ....[0]....
.L_14:
        /*0050*/ 	.word	0x00000170


	//----- nvinfo : EIATTR_CBANK_PARAM_SIZE
	.align		4
.L_15:
        /*0054*/ 	.byte	0x03, 0x19
        /*0056*/ 	.short	0x0018


	//----- nvinfo : EIATTR_PARAM_CBANK
	.align		4
        /*0058*/ 	.byte	0x04, 0x0a
        /*005a*/ 	.short	(.L_17 - .L_16)
	.align		4
.L_16:
        /*005c*/ 	.word	index@(.nv.constant0._Z18wmma_double_kernelPKdS0_Pd)
        /*0060*/ 	.short	0x0380
        /*0062*/ 	.short	0x0018


	//----- nvinfo : EIATTR_SW_WAR
	.align		4
.L_17:
        /*0064*/ 	.byte	0x04, 0x36
        /*0066*/ 	.short	(.L_19 - .L_18)
.L_18:
        /*0068*/ 	.word	0x00000008
.L_19:


//--------------------- .nv.callgraph             --------------------------
	.section	.nv.callgraph,"",@"SHT_CUDA_CALLGRAPH"
	.align	4
	.sectionentsize	8
	.align		4
        /*0000*/ 	.word	0x00000000
	.align		4
        /*0004*/ 	.word	0xffffffff
	.align		4
        /*0008*/ 	.word	0x00000000
	.align		4
        /*000c*/ 	.word	0xfffffffe
	.align		4
        /*0010*/ 	.word	0x00000000
	.align		4
        /*0014*/ 	.word	0xfffffffd
	.align		4
        /*0018*/ 	.word	0x00000000
	.align		4
        /*001c*/ 	.word	0xfffffffc


//--------------------- .text._Z18wmma_double_kernelPKdS0_Pd --------------------------
	.section	.text._Z18wmma_double_kernelPKdS0_Pd,"ax",@progbits
	.align	128
        .global         _Z18wmma_double_kernelPKdS0_Pd
        .type           _Z18wmma_double_kernelPKdS0_Pd,@function
        .size           _Z18wmma_double_kernelPKdS0_Pd,(.L_x_1 - _Z18wmma_double_kernelPKdS0_Pd)
        .other          _Z18wmma_double_kernelPKdS0_Pd,@"STO_CUDA_ENTRY STV_DEFAULT"
_Z18wmma_double_kernelPKdS0_Pd:
.text._Z18wmma_double_kernelPKdS0_Pd:
[----:B------:R-:W-:Y:S01]  /*0000*/  LDC R1, c[0x0][0x37c] ;  /* 0x0000df00ff017b82 */ /* 0x000fe20000000800 */
[----:B------:R-:W0:Y:S01]  /*0010*/  S2R R0, SR_LANEID ;  /* 0x0000000000007919 */ /* 0x000e220000000000 */
[----:B------:R-:W1:Y:S01]  /*0020*/  LDCU.128 UR8, c[0x0][0x380] ;  /* 0x00007000ff0877ac */ /* 0x000e620008000c00 */
[----:B------:R-:W-:Y:S01]  /*0030*/  IMAD.MOV.U32 R3, RZ, RZ, RZ ;  /* 0x000000ffff037224 */ /* 0x000fe200078e00ff */
[----:B------:R-:W2:Y:S01]  /*0040*/  LDCU.64 UR4, c[0x0][0x358] ;  /* 0x00006b00ff0477ac */ /* 0x000ea20008000a00 */
[----:B------:R-:W3:Y:S01]  /*0050*/  LDCU.64 UR6, c[0x0][0x390] ;  /* 0x00007200ff0677ac */ /* 0x000ee20008000a00 */
[----:B0-----:R-:W-:Y:S02]  /*0060*/  LOP3.LUT R2, R0, 0x3, RZ, 0xc0, !PT ;  /* 0x0000000300027812 */ /* 0x001fe400078ec0ff */
[----:B------:R-:W-:-:S05]  /*0070*/  SHF.R.U32.HI R15, RZ, 0x2, R0 ;  /* 0x00000002ff0f7819 */ /* 0x000fca0000011600 */
[----:B------:R-:W-:-:S03]  /*0080*/  IMAD.WIDE.U32 R2, R15, 0x4, R2 ;  /* 0x000000040f027825 */ /* 0x000fc600078e0002 */
[C---:B-1----:R-:W-:Y:S02]  /*0090*/  LEA R10, P0, R2.reuse, UR8, 0x3 ;  /* 0x00000008020a7c11 */ /* 0x042fe4000f8018ff */
[C---:B------:R-:W-:Y:S02]  /*00a0*/  LEA R12, P1, R2.reuse, UR10, 0x3 ;  /* 0x0000000a020c7c11 */ /* 0x040fe4000f8218ff */
[C-C-:B------:R-:W-:Y:S02]  /*00b0*/  LEA.HI.X R11, R2.reuse, UR9, R3.reuse, 0x3, P0 ;  /* 0x00000009020b7c11 */ /* 0x140fe400080f1c03 */
[----:B------:R-:W-:-:S03]  /*00c0*/  LEA.HI.X R13, R2, UR11, R3, 0x3, P1 ;  /* 0x0000000b020d7c11 */ /* 0x000fc600088f1c03 */
[----:B--2---:R-:W2:Y:S04]  /*00d0*/  LD.E.64 R2, desc[UR4][R10.64] ;  /* 0x000000040a027980 */ /* 0x004ea8000c101b00 */
[----:B------:R-:W2:Y:S01]  /*00e0*/  LD.E.64 R4, desc[UR4][R12.64] ;  /* 0x000000040c047980 */ /* 0x000ea2000c101b00 */
[----:B------:R-:W-:Y:S02]  /*00f0*/  IMAD.SHL.U32 R0, R0, 0x2, RZ ;  /* 0x0000000200007824 */ /* 0x000fe400078e00ff */
[----:B------:R-:W-:-:S03]  /*0100*/  IMAD.MOV.U32 R9, RZ, RZ, RZ ;  /* 0x000000ffff097224 */ /* 0x000fc600078e00ff */
[----:B------:R-:W-:-:S05]  /*0110*/  LOP3.LUT R8, R0, 0x6, RZ, 0xe2, !PT ;  /* 0x0000000600087812 */ /* 0x000fca00078ee2ff */
[----:B------:R-:W-:Y:S01]  /*0120*/  IMAD.WIDE.U32 R8, R15, 0x8, R8 ;  /* 0x000000080f087825 */ /* 0x000fe200078e0008 */
[----:B--2---:R3:W0:Y:S02]  /*0130*/  DMMA.8x8x4 R4, R2, R4, RZ ;  /* 0x000000040204723f */ /* 0x00462400000000ff */
[----:B---3--:R-:W-:-:S04]  /*0140*/  LEA R2, P0, R8, UR6, 0x3 ;  /* 0x0000000608027c11 */ /* 0x008fc8000f8018ff */
[----:B------:R-:W-:-:S05]  /*0150*/  LEA.HI.X R3, R8, UR7, R9, 0x3, P0 ;  /* 0x0000000708037c11 */ /* 0x000fca00080f1c09 */
[----:B0-----:R-:W-:Y:S01]  /*0160*/  ST.E.128 desc[UR4][R2.64], R4 ;  /* 0x0000000402007985 */ /* 0x001fe2000c101d04 */
[----:B------:R-:W-:Y:S05]  /*0170*/  EXIT ;  /* 0x000000000000794d */ /* 0x000fea0003800000 */
.L_x_0:
[----:B------:R-:W-:-:S00]  /*0180*/  BRA `(.L_x_0) ;  /* 0xfffffffc00fc7947 */ /* 0x000fc0000383ffff */
[----:B------:R-:W-:-:S00]  /*0190*/  NOP ;  /* 0x0000000000007918 */ /* 0x000fc00000000000 */
        /* <DEDUP_REMOVED lines=14> */
.L_x_1:


//--------------------- .nv.shared.reserved.0     --------------------------
	.section	.nv.shared.reserved.0,"aw",@nobits
	.weak		__nv_reservedSMEM_offset_0_alias
	.size		__nv_reservedSMEM_offset_0_alias, 0, 64
	.other		__nv_reservedSMEM_offset_0_alias,@"STO_CUDA_RESERVED_SHARED STV_DEFAULT"
__nv_reservedSMEM_offset_0_alias:
	.zero		0
	.zero		64


//--------------------- .nv.constant0._Z18wmma_double_kernelPKdS0_Pd --------------------------
	.section	.nv.constant0._Z18wmma_double_kernelPKdS0_Pd,"a",@progbits
	.sectionflags	@""
	.align	4
.nv.constant0._Z18wmma_double_kernelPKdS0_Pd:
	.zero		920


//--------------------- SYMBOLS --------------------------

	.type		.nv.reservedSmem.offset0,@object
	.size		.nv.reservedSmem.offset0,0x4
